//
// Generated by NVIDIA NVVM Compiler
//
// Compiler Build ID: CL-36424714
// Cuda compilation tools, release 13.0, V13.0.88
// Based on NVVM 20.0.0
//

.version 9.0
.target sm_100
.address_size 64

	// .globl	_Z29MatrixMultiplyUseSharedMemRegPfS_S_iii

.visible .entry _Z29MatrixMultiplyUseSharedMemRegPfS_S_iii(
	.param .u64 .ptr .align 1 _Z29MatrixMultiplyUseSharedMemRegPfS_S_iii_param_0,
	.param .u64 .ptr .align 1 _Z29MatrixMultiplyUseSharedMemRegPfS_S_iii_param_1,
	.param .u64 .ptr .align 1 _Z29MatrixMultiplyUseSharedMemRegPfS_S_iii_param_2,
	.param .u32 _Z29MatrixMultiplyUseSharedMemRegPfS_S_iii_param_3,
	.param .u32 _Z29MatrixMultiplyUseSharedMemRegPfS_S_iii_param_4,
	.param .u32 _Z29MatrixMultiplyUseSharedMemRegPfS_S_iii_param_5
)
{


	ret;

}


// ===== COMPILED SASS (sm_100) =====

	.target	sm_100

	.elftype	@"ET_EXEC"


//--------------------- .note.nv.tkinfo           --------------------------
	.section	.note.nv.tkinfo,"",@"SHT_NOTE"
	.sectionflags	@"SHF_NOTE_NV_TKINFO"
	.tkinfo
        /*0018*/ 	.word	0x00000002
        /*0030*/ 	.string	""
        /*0030*/ 	.string	"ptxas"
        /*0030*/ 	.string	"Cuda compilation tools, release 13.0, V13.0.88"
        /*0030*/ 	.string	"Build cuda_13.0.r13.0/compiler.36424714_0"
        /*0030*/ 	.string	"-arch sm_100 -m 64 "



//--------------------- .note.nv.cuinfo           --------------------------
	.section	.note.nv.cuinfo,"",@"SHT_NOTE"
	.sectionflags	@"SHF_NOTE_NV_CUINFO"
        /*0018*/ 	.short	0x0002
        /*001a*/ 	.short	0x0064
        /*001c*/ 	.short	0x0082
	.zero		2


//--------------------- .nv.info                  --------------------------
	.section	.nv.info,"",@"SHT_CUDA_INFO"
	.align	4


	//----- nvinfo : EIATTR_REGCOUNT
	.align		4
        /*0000*/ 	.byte	0x04, 0x2f
        /*0002*/ 	.short	(.L_1 - .L_0)
	.align		4
.L_0:
        /*0004*/ 	.word	index@(_Z29MatrixMultiplyUseSharedMemRegPfS_S_iii)
        /*0008*/ 	.word	0x00000004


	//----- nvinfo : EIATTR_FRAME_SIZE
	.align		4
.L_1:
        /*000c*/ 	.byte	0x04, 0x11
        /*000e*/ 	.short	(.L_3 - .L_2)
	.align		4
.L_2:
        /*0010*/ 	.word	index@(_Z29MatrixMultiplyUseSharedMemRegPfS_S_iii)
        /*0014*/ 	.word	0x00000000


	//----- nvinfo : EIATTR_MIN_STACK_SIZE
	.align		4
.L_3:
        /*0018*/ 	.byte	0x04, 0x12
        /*001a*/ 	.short	(.L_5 - .L_4)
	.align		4
.L_4:
        /*001c*/ 	.word	index@(_Z29MatrixMultiplyUseSharedMemRegPfS_S_iii)
        /*0020*/ 	.word	0x00000000
.L_5:


//--------------------- .nv.compat                --------------------------
	.section	.nv.compat,"",@"SHT_CUDA_COMPAT_INFO"
	.align	4
        /*0000*/ 	.byte	0x02, 0x09, 0x00, 0x00, 0x02, 0x02, 0x01, 0x00, 0x02, 0x05, 0x05, 0x00, 0x03, 0x07, 0x01, 0x01
        /*0010*/ 	.byte	0x02, 0x03, 0x00, 0x00, 0x02, 0x06, 0x01, 0x00, 0x04, 0x0b, 0x08, 0x00, 0x09, 0x00, 0x00, 0x00
        /*0020*/ 	.byte	0x00, 0x00, 0x00, 0x00


//--------------------- .nv.info._Z29MatrixMultiplyUseSharedMemRegPfS_S_iii --------------------------
	.section	.nv.info._Z29MatrixMultiplyUseSharedMemRegPfS_S_iii,"",@"SHT_CUDA_INFO"
	.sectionflags	@""
	.align	4


	//----- nvinfo : EIATTR_CUDA_API_VERSION
	.align		4
        /*0000*/ 	.byte	0x04, 0x37
        /*0002*/ 	.short	(.L_7 - .L_6)
.L_6:
        /*0004*/ 	.word	0x00000082


	//----- nvinfo : EIATTR_KPARAM_INFO
	.align		4
.L_7:
        /*0008*/ 	.byte	0x04, 0x17
        /*000a*/ 	.short	(.L_9 - .L_8)
.L_8:
        /*000c*/ 	.word	0x00000000
        /*0010*/ 	.short	0x0005
        /*0012*/ 	.short	0x0020
        /*0014*/ 	.byte	0x00, 0xf0, 0x11, 0x00


	//----- nvinfo : EIATTR_KPARAM_INFO
	.align		4
.L_9:
        /*0018*/ 	.byte	0x04, 0x17
        /*001a*/ 	.short	(.L_11 - .L_10)
.L_10:
        /*001c*/ 	.word	0x00000000
        /*0020*/ 	.short	0x0004
        /*0022*/ 	.short	0x001c
        /*0024*/ 	.byte	0x00, 0xf0, 0x11, 0x00


	//----- nvinfo : EIATTR_KPARAM_INFO
	.align		4
.L_11:
        /*0028*/ 	.byte	0x04, 0x17
        /*002a*/ 	.short	(.L_13 - .L_12)
.L_12:
        /*002c*/ 	.word	0x00000000
        /*0030*/ 	.short	0x0003
        /*0032*/ 	.short	0x0018
        /*0034*/ 	.byte	0x00, 0xf0, 0x11, 0x00


	//----- nvinfo : EIATTR_KPARAM_INFO
	.align		4
.L_13:
        /*0038*/ 	.byte	0x04, 0x17
        /*003a*/ 	.short	(.L_15 - .L_14)
.L_14:
        /*003c*/ 	.word	0x00000000
        /*0040*/ 	.short	0x0002
        /*0042*/ 	.short	0x0010
        /*0044*/ 	.byte	0x00, 0xf5, 0x21, 0x00


	//----- nvinfo : EIATTR_KPARAM_INFO
	.align		4
.L_15:
        /*0048*/ 	.byte	0x04, 0x17
        /*004a*/ 	.short	(.L_17 - .L_16)
.L_16:
        /*004c*/ 	.word	0x00000000
        /*0050*/ 	.short	0x0001
        /*0052*/ 	.short	0x0008
        /*0054*/ 	.byte	0x00, 0xf5, 0x21, 0x00


	//----- nvinfo : EIATTR_KPARAM_INFO
	.align		4
.L_17:
        /*0058*/ 	.byte	0x04, 0x17
        /*005a*/ 	.short	(.L_19 - .L_18)
.L_18:
        /*005c*/ 	.word	0x00000000
        /*0060*/ 	.short	0x0000
        /*0062*/ 	.short	0x0000
        /*0064*/ 	.byte	0x00, 0xf5, 0x21, 0x00


	//----- nvinfo : EIATTR_SPARSE_MMA_MASK
	.align		4
.L_19:
        /*0068*/ 	.byte	0x03, 0x50
        /*006a*/ 	.short	0x0000


	//----- nvinfo : EIATTR_MAXREG_COUNT
	.align		4
        /*006c*/ 	.byte	0x03, 0x1b
        /*006e*/ 	.short	0x00ff


	//----- nvinfo : EIATTR_MERCURY_ISA_VERSION
	.align		4
        /*0070*/ 	.byte	0x03, 0x5f
        /*0072*/ 	.short	0x0101


	//----- nvinfo : EIATTR_VRC_CTA_INIT_COUNT
	.align		4
        /*0074*/ 	.byte	0x02, 0x4a
	.zero		1
	.zero		1


	//----- nvinfo : EIATTR_EXIT_INSTR_OFFSETS
	.align		4
        /*0078*/ 	.byte	0x04, 0x1c
        /*007a*/ 	.short	(.L_21 - .L_20)


	//   ....[0]....
.L_20:
        /*007c*/ 	.word	0x00000010


	//----- nvinfo : EIATTR_CBANK_PARAM_SIZE
	.align		4
.L_21:
        /*0080*/ 	.byte	0x03, 0x19
        /*0082*/ 	.short	0x0024


	//----- nvinfo : EIATTR_PARAM_CBANK
	.align		4
        /*0084*/ 	.byte	0x04, 0x0a
        /*0086*/ 	.short	(.L_23 - .L_22)
	.align		4
.L_22:
        /*0088*/ 	.word	index@(.nv.constant0._Z29MatrixMultiplyUseSharedMemRegPfS_S_iii)
        /*008c*/ 	.short	0x0380
        /*008e*/ 	.short	0x0024


	//----- nvinfo : EIATTR_SW_WAR
	.align		4
.L_23:
        /*0090*/ 	.byte	0x04, 0x36
        /*0092*/ 	.short	(.L_25 - .L_24)
.L_24:
        /*0094*/ 	.word	0x00000008
.L_25:


//--------------------- .nv.callgraph             --------------------------
	.section	.nv.callgraph,"",@"SHT_CUDA_CALLGRAPH"
	.align	4
	.sectionentsize	8
	.align		4
        /*0000*/ 	.word	0x00000000
	.align		4
        /*0004*/ 	.word	0xffffffff
	.align		4
        /*0008*/ 	.word	0x00000000
	.align		4
        /*000c*/ 	.word	0xfffffffe
	.align		4
        /*0010*/ 	.word	0x00000000
	.align		4
        /*0014*/ 	.word	0xfffffffd
	.align		4
        /*0018*/ 	.word	0x00000000
	.align		4
        /*001c*/ 	.word	0xfffffffc


//--------------------- .text._Z29MatrixMultiplyUseSharedMemRegPfS_S_iii --------------------------
	.section	.text._Z29MatrixMultiplyUseSharedMemRegPfS_S_iii,"ax",@progbits
	.align	128
        .global         _Z29MatrixMultiplyUseSharedMemRegPfS_S_iii
        .type           _Z29MatrixMultiplyUseSharedMemRegPfS_S_iii,@function
        .size           _Z29MatrixMultiplyUseSharedMemRegPfS_S_iii,(.L_x_1 - _Z29MatrixMultiplyUseSharedMemRegPfS_S_iii)
        .other          _Z29MatrixMultiplyUseSharedMemRegPfS_S_iii,@"STO_CUDA_ENTRY STV_DEFAULT"
_Z29MatrixMultiplyUseSharedMemRegPfS_S_iii:
.text._Z29MatrixMultiplyUseSharedMemRegPfS_S_iii:
[----:B------:R-:W-:Y:S01]  /*0000*/  LDC R1, c[0x0][0x37c] ;  /* 0x0000df00ff017b82 */ /* 0x000fe20000000800 */
[----:B------:R-:W-:Y:S05]  /*0010*/  EXIT ;  /* 0x000000000000794d */ /* 0x000fea0003800000 */
.L_x_0:
[----:B------:R-:W-:-:S00]  /*0020*/  BRA `(.L_x_0) ;  /* 0xfffffffc00fc7947 */ /* 0x000fc0000383ffff */
[----:B------:R-:W-:-:S00]  /*0030*/  NOP ;  /* 0x0000000000007918 */ /* 0x000fc00000000000 */
        /* <DEDUP_REMOVED lines=12> */
.L_x_1:


//--------------------- .nv.shared.reserved.0     --------------------------
	.section	.nv.shared.reserved.0,"aw",@nobits
	.weak		__nv_reservedSMEM_offset_0_alias
	.size		__nv_reservedSMEM_offset_0_alias, 0, 64
	.other		__nv_reservedSMEM_offset_0_alias,@"STO_CUDA_RESERVED_SHARED STV_DEFAULT"
__nv_reservedSMEM_offset_0_alias:
	.zero		0
	.zero		64


//--------------------- .nv.constant0._Z29MatrixMultiplyUseSharedMemRegPfS_S_iii --------------------------
	.section	.nv.constant0._Z29MatrixMultiplyUseSharedMemRegPfS_S_iii,"a",@progbits
	.sectionflags	@""
	.align	4
.nv.constant0._Z29MatrixMultiplyUseSharedMemRegPfS_S_iii:
	.zero		932


//--------------------- SYMBOLS --------------------------

	.type		.nv.reservedSmem.offset0,@object
	.size		.nv.reservedSmem.offset0,0x4
